//
// Generated by NVIDIA NVVM Compiler
//
// Compiler Build ID: CL-36424714
// Cuda compilation tools, release 13.0, V13.0.88
// Based on NVVM 20.0.0
//

.version 9.0
.target sm_100
.address_size 64

	// .globl	_Z8distCalcPfS_iiS_i

.visible .entry _Z8distCalcPfS_iiS_i(
	.param .u64 .ptr .align 1 _Z8distCalcPfS_iiS_i_param_0,
	.param .u64 .ptr .align 1 _Z8distCalcPfS_iiS_i_param_1,
	.param .u32 _Z8distCalcPfS_iiS_i_param_2,
	.param .u32 _Z8distCalcPfS_iiS_i_param_3,
	.param .u64 .ptr .align 1 _Z8distCalcPfS_iiS_i_param_4,
	.param .u32 _Z8distCalcPfS_iiS_i_param_5
)
{
	.reg .pred 	%p<19>;
	.reg .b32 	%r<64>;
	.reg .b32 	%f<71>;
	.reg .b64 	%rd<36>;

	ld.param.u64 	%rd9, [_Z8distCalcPfS_iiS_i_param_0];
	ld.param.u64 	%rd10, [_Z8distCalcPfS_iiS_i_param_1];
	ld.param.u32 	%r34, [_Z8distCalcPfS_iiS_i_param_2];
	ld.param.u32 	%r35, [_Z8distCalcPfS_iiS_i_param_3];
	ld.param.u64 	%rd11, [_Z8distCalcPfS_iiS_i_param_4];
	ld.param.u32 	%r36, [_Z8distCalcPfS_iiS_i_param_5];
	cvta.to.global.u64 	%rd1, %rd10;
	cvta.to.global.u64 	%rd2, %rd9;
	cvta.to.global.u64 	%rd3, %rd11;
	mov.u32 	%r37, %tid.x;
	mov.u32 	%r38, %ctaid.x;
	mad.lo.s32 	%r39, %r35, %r38, %r37;
	mul.lo.s32 	%r61, %r39, %r36;
	add.s32 	%r2, %r61, %r36;
	setp.lt.s32 	%p1, %r36, 1;
	@%p1 bra 	$L__BB0_26;
	setp.lt.s32 	%p2, %r34, 1;
	@%p2 bra 	$L__BB0_15;
	and.b32  	%r3, %r34, 7;
	add.s32 	%r4, %r3, -1;
	and.b32  	%r5, %r34, 3;
	and.b32  	%r6, %r34, 2147483640;
	and.b32  	%r7, %r34, 1;
	neg.s32 	%r8, %r6;
	add.s64 	%rd4, %rd1, 16;
$L__BB0_3:
	setp.lt.u32 	%p11, %r34, 8;
	mul.wide.s32 	%rd20, %r61, 4;
	add.s64 	%rd5, %rd3, %rd20;
	mov.b32 	%r57, 0;
	st.global.u32 	[%rd5], %r57;
	mul.lo.s32 	%r10, %r61, %r34;
	mov.f32 	%f68, 0f00000000;
	@%p11 bra 	$L__BB0_6;
	add.s64 	%rd35, %rd2, 16;
	mov.f32 	%f68, 0f00000000;
	mov.u32 	%r54, %r10;
	mov.u32 	%r55, %r8;
$L__BB0_5:
	.pragma "nounroll";
	mul.wide.s32 	%rd21, %r54, 4;
	add.s64 	%rd22, %rd4, %rd21;
	ld.global.f32 	%f10, [%rd35+-16];
	ld.global.f32 	%f11, [%rd22+-16];
	sub.f32 	%f12, %f10, %f11;
	fma.rn.f32 	%f13, %f12, %f12, %f68;
	st.global.f32 	[%rd5], %f13;
	ld.global.f32 	%f14, [%rd35+-12];
	ld.global.f32 	%f15, [%rd22+-12];
	sub.f32 	%f16, %f14, %f15;
	fma.rn.f32 	%f17, %f16, %f16, %f13;
	st.global.f32 	[%rd5], %f17;
	ld.global.f32 	%f18, [%rd35+-8];
	ld.global.f32 	%f19, [%rd22+-8];
	sub.f32 	%f20, %f18, %f19;
	fma.rn.f32 	%f21, %f20, %f20, %f17;
	st.global.f32 	[%rd5], %f21;
	ld.global.f32 	%f22, [%rd35+-4];
	ld.global.f32 	%f23, [%rd22+-4];
	sub.f32 	%f24, %f22, %f23;
	fma.rn.f32 	%f25, %f24, %f24, %f21;
	st.global.f32 	[%rd5], %f25;
	ld.global.f32 	%f26, [%rd35];
	ld.global.f32 	%f27, [%rd22];
	sub.f32 	%f28, %f26, %f27;
	fma.rn.f32 	%f29, %f28, %f28, %f25;
	st.global.f32 	[%rd5], %f29;
	ld.global.f32 	%f30, [%rd35+4];
	ld.global.f32 	%f31, [%rd22+4];
	sub.f32 	%f32, %f30, %f31;
	fma.rn.f32 	%f33, %f32, %f32, %f29;
	st.global.f32 	[%rd5], %f33;
	ld.global.f32 	%f34, [%rd35+8];
	ld.global.f32 	%f35, [%rd22+8];
	sub.f32 	%f36, %f34, %f35;
	fma.rn.f32 	%f37, %f36, %f36, %f33;
	st.global.f32 	[%rd5], %f37;
	ld.global.f32 	%f38, [%rd35+12];
	ld.global.f32 	%f39, [%rd22+12];
	sub.f32 	%f40, %f38, %f39;
	fma.rn.f32 	%f68, %f40, %f40, %f37;
	st.global.f32 	[%rd5], %f68;
	add.s32 	%r55, %r55, 8;
	add.s64 	%rd35, %rd35, 32;
	add.s32 	%r54, %r54, 8;
	setp.ne.s32 	%p12, %r55, 0;
	mov.u32 	%r57, %r6;
	@%p12 bra 	$L__BB0_5;
$L__BB0_6:
	setp.eq.s32 	%p13, %r3, 0;
	@%p13 bra 	$L__BB0_14;
	setp.lt.u32 	%p14, %r4, 3;
	@%p14 bra 	$L__BB0_9;
	mul.wide.u32 	%rd23, %r57, 4;
	add.s64 	%rd24, %rd2, %rd23;
	ld.global.f32 	%f41, [%rd24];
	add.s32 	%r50, %r57, %r10;
	mul.wide.s32 	%rd25, %r50, 4;
	add.s64 	%rd26, %rd1, %rd25;
	ld.global.f32 	%f42, [%rd26];
	sub.f32 	%f43, %f41, %f42;
	fma.rn.f32 	%f44, %f43, %f43, %f68;
	st.global.f32 	[%rd5], %f44;
	ld.global.f32 	%f45, [%rd24+4];
	ld.global.f32 	%f46, [%rd26+4];
	sub.f32 	%f47, %f45, %f46;
	fma.rn.f32 	%f48, %f47, %f47, %f44;
	st.global.f32 	[%rd5], %f48;
	ld.global.f32 	%f49, [%rd24+8];
	ld.global.f32 	%f50, [%rd26+8];
	sub.f32 	%f51, %f49, %f50;
	fma.rn.f32 	%f52, %f51, %f51, %f48;
	st.global.f32 	[%rd5], %f52;
	ld.global.f32 	%f53, [%rd24+12];
	ld.global.f32 	%f54, [%rd26+12];
	sub.f32 	%f55, %f53, %f54;
	fma.rn.f32 	%f68, %f55, %f55, %f52;
	st.global.f32 	[%rd5], %f68;
	add.s32 	%r57, %r57, 4;
$L__BB0_9:
	setp.eq.s32 	%p15, %r5, 0;
	@%p15 bra 	$L__BB0_14;
	setp.eq.s32 	%p16, %r5, 1;
	@%p16 bra 	$L__BB0_12;
	mul.wide.u32 	%rd27, %r57, 4;
	add.s64 	%rd28, %rd2, %rd27;
	ld.global.f32 	%f56, [%rd28];
	add.s32 	%r51, %r57, %r10;
	mul.wide.s32 	%rd29, %r51, 4;
	add.s64 	%rd30, %rd1, %rd29;
	ld.global.f32 	%f57, [%rd30];
	sub.f32 	%f58, %f56, %f57;
	fma.rn.f32 	%f59, %f58, %f58, %f68;
	st.global.f32 	[%rd5], %f59;
	ld.global.f32 	%f60, [%rd28+4];
	ld.global.f32 	%f61, [%rd30+4];
	sub.f32 	%f62, %f60, %f61;
	fma.rn.f32 	%f68, %f62, %f62, %f59;
	st.global.f32 	[%rd5], %f68;
	add.s32 	%r57, %r57, 2;
$L__BB0_12:
	setp.eq.s32 	%p17, %r7, 0;
	@%p17 bra 	$L__BB0_14;
	mul.wide.u32 	%rd31, %r57, 4;
	add.s64 	%rd32, %rd2, %rd31;
	ld.global.f32 	%f63, [%rd32];
	add.s32 	%r52, %r57, %r10;
	mul.wide.s32 	%rd33, %r52, 4;
	add.s64 	%rd34, %rd1, %rd33;
	ld.global.f32 	%f64, [%rd34];
	sub.f32 	%f65, %f63, %f64;
	fma.rn.f32 	%f66, %f65, %f65, %f68;
	st.global.f32 	[%rd5], %f66;
$L__BB0_14:
	add.s32 	%r61, %r61, 1;
	setp.lt.s32 	%p18, %r61, %r2;
	@%p18 bra 	$L__BB0_3;
	bra.uni 	$L__BB0_26;
$L__BB0_15:
	add.s32 	%r40, %r61, 1;
	max.s32 	%r41, %r2, %r40;
	sub.s32 	%r21, %r41, %r61;
	and.b32  	%r22, %r21, 7;
	sub.s32 	%r42, %r61, %r41;
	setp.gt.u32 	%p3, %r42, -8;
	@%p3 bra 	$L__BB0_18;
	and.b32  	%r23, %r21, -8;
	mov.b32 	%r60, 0;
$L__BB0_17:
	.pragma "nounroll";
	mul.wide.s32 	%rd12, %r61, 4;
	add.s64 	%rd13, %rd3, %rd12;
	mov.b32 	%r44, 0;
	st.global.u32 	[%rd13], %r44;
	st.global.u32 	[%rd13+4], %r44;
	st.global.u32 	[%rd13+8], %r44;
	st.global.u32 	[%rd13+12], %r44;
	st.global.u32 	[%rd13+16], %r44;
	st.global.u32 	[%rd13+20], %r44;
	st.global.u32 	[%rd13+24], %r44;
	st.global.u32 	[%rd13+28], %r44;
	add.s32 	%r61, %r61, 8;
	add.s32 	%r60, %r60, 8;
	setp.ne.s32 	%p4, %r60, %r23;
	@%p4 bra 	$L__BB0_17;
$L__BB0_18:
	setp.eq.s32 	%p5, %r22, 0;
	@%p5 bra 	$L__BB0_26;
	and.b32  	%r29, %r21, 3;
	setp.lt.u32 	%p6, %r22, 4;
	@%p6 bra 	$L__BB0_21;
	mul.wide.s32 	%rd14, %r61, 4;
	add.s64 	%rd15, %rd3, %rd14;
	mov.b32 	%r45, 0;
	st.global.u32 	[%rd15], %r45;
	st.global.u32 	[%rd15+4], %r45;
	st.global.u32 	[%rd15+8], %r45;
	st.global.u32 	[%rd15+12], %r45;
	add.s32 	%r61, %r61, 4;
$L__BB0_21:
	setp.eq.s32 	%p7, %r29, 0;
	@%p7 bra 	$L__BB0_26;
	setp.eq.s32 	%p8, %r29, 1;
	@%p8 bra 	$L__BB0_24;
	mul.wide.s32 	%rd16, %r61, 4;
	add.s64 	%rd17, %rd3, %rd16;
	mov.b32 	%r46, 0;
	st.global.u32 	[%rd17], %r46;
	st.global.u32 	[%rd17+4], %r46;
	add.s32 	%r61, %r61, 2;
$L__BB0_24:
	and.b32  	%r47, %r21, 1;
	setp.eq.b32 	%p9, %r47, 1;
	not.pred 	%p10, %p9;
	@%p10 bra 	$L__BB0_26;
	mul.wide.s32 	%rd18, %r61, 4;
	add.s64 	%rd19, %rd3, %rd18;
	mov.b32 	%r48, 0;
	st.global.u32 	[%rd19], %r48;
$L__BB0_26:
	ret;

}


// ===== COMPILED SASS (sm_100) =====

	.target	sm_100

	.elftype	@"ET_EXEC"


//--------------------- .note.nv.tkinfo           --------------------------
	.section	.note.nv.tkinfo,"",@"SHT_NOTE"
	.sectionflags	@"SHF_NOTE_NV_TKINFO"
	.tkinfo
        /*0018*/ 	.word	0x00000002
        /*0030*/ 	.string	""
        /*0030*/ 	.string	"ptxas"
        /*0030*/ 	.string	"Cuda compilation tools, release 13.0, V13.0.88"
        /*0030*/ 	.string	"Build cuda_13.0.r13.0/compiler.36424714_0"
        /*0030*/ 	.string	"-arch sm_100 -m 64 "



//--------------------- .note.nv.cuinfo           --------------------------
	.section	.note.nv.cuinfo,"",@"SHT_NOTE"
	.sectionflags	@"SHF_NOTE_NV_CUINFO"
        /*0018*/ 	.short	0x0002
        /*001a*/ 	.short	0x0064
        /*001c*/ 	.short	0x0082
	.zero		2


//--------------------- .nv.info                  --------------------------
	.section	.nv.info,"",@"SHT_CUDA_INFO"
	.align	4


	//----- nvinfo : EIATTR_REGCOUNT
	.align		4
        /*0000*/ 	.byte	0x04, 0x2f
        /*0002*/ 	.short	(.L_1 - .L_0)
	.align		4
.L_0:
        /*0004*/ 	.word	index@(_Z8distCalcPfS_iiS_i)
        /*0008*/ 	.word	0x0000001c


	//----- nvinfo : EIATTR_FRAME_SIZE
	.align		4
.L_1:
        /*000c*/ 	.byte	0x04, 0x11
        /*000e*/ 	.short	(.L_3 - .L_2)
	.align		4
.L_2:
        /*0010*/ 	.word	index@(_Z8distCalcPfS_iiS_i)
        /*0014*/ 	.word	0x00000000


	//----- nvinfo : EIATTR_MIN_STACK_SIZE
	.align		4
.L_3:
        /*0018*/ 	.byte	0x04, 0x12
        /*001a*/ 	.short	(.L_5 - .L_4)
	.align		4
.L_4:
        /*001c*/ 	.word	index@(_Z8distCalcPfS_iiS_i)
        /*0020*/ 	.word	0x00000000
.L_5:


//--------------------- .nv.compat                --------------------------
	.section	.nv.compat,"",@"SHT_CUDA_COMPAT_INFO"
	.align	4
        /*0000*/ 	.byte	0x02, 0x09, 0x00, 0x00, 0x02, 0x02, 0x01, 0x00, 0x02, 0x05, 0x05, 0x00, 0x03, 0x07, 0x01, 0x01
        /*0010*/ 	.byte	0x02, 0x03, 0x00, 0x00, 0x02, 0x06, 0x01, 0x00, 0x04, 0x0b, 0x08, 0x00, 0x09, 0x00, 0x00, 0x00
        /*0020*/ 	.byte	0x00, 0x00, 0x00, 0x00


//--------------------- .nv.info._Z8distCalcPfS_iiS_i --------------------------
	.section	.nv.info._Z8distCalcPfS_iiS_i,"",@"SHT_CUDA_INFO"
	.sectionflags	@""
	.align	4


	//----- nvinfo : EIATTR_CUDA_API_VERSION
	.align		4
        /*0000*/ 	.byte	0x04, 0x37
        /*0002*/ 	.short	(.L_7 - .L_6)
.L_6:
        /*0004*/ 	.word	0x00000082


	//----- nvinfo : EIATTR_KPARAM_INFO
	.align		4
.L_7:
        /*0008*/ 	.byte	0x04, 0x17
        /*000a*/ 	.short	(.L_9 - .L_8)
.L_8:
        /*000c*/ 	.word	0x00000000
        /*0010*/ 	.short	0x0005
        /*0012*/ 	.short	0x0020
        /*0014*/ 	.byte	0x00, 0xf0, 0x11, 0x00


	//----- nvinfo : EIATTR_KPARAM_INFO
	.align		4
.L_9:
        /*0018*/ 	.byte	0x04, 0x17
        /*001a*/ 	.short	(.L_11 - .L_10)
.L_10:
        /*001c*/ 	.word	0x00000000
        /*0020*/ 	.short	0x0004
        /*0022*/ 	.short	0x0018
        /*0024*/ 	.byte	0x00, 0xf5, 0x21, 0x00


	//----- nvinfo : EIATTR_KPARAM_INFO
	.align		4
.L_11:
        /*0028*/ 	.byte	0x04, 0x17
        /*002a*/ 	.short	(.L_13 - .L_12)
.L_12:
        /*002c*/ 	.word	0x00000000
        /*0030*/ 	.short	0x0003
        /*0032*/ 	.short	0x0014
        /*0034*/ 	.byte	0x00, 0xf0, 0x11, 0x00


	//----- nvinfo : EIATTR_KPARAM_INFO
	.align		4
.L_13:
        /*0038*/ 	.byte	0x04, 0x17
        /*003a*/ 	.short	(.L_15 - .L_14)
.L_14:
        /*003c*/ 	.word	0x00000000
        /*0040*/ 	.short	0x0002
        /*0042*/ 	.short	0x0010
        /*0044*/ 	.byte	0x00, 0xf0, 0x11, 0x00


	//----- nvinfo : EIATTR_KPARAM_INFO
	.align		4
.L_15:
        /*0048*/ 	.byte	0x04, 0x17
        /*004a*/ 	.short	(.L_17 - .L_16)
.L_16:
        /*004c*/ 	.word	0x00000000
        /*0050*/ 	.short	0x0001
        /*0052*/ 	.short	0x0008
        /*0054*/ 	.byte	0x00, 0xf5, 0x21, 0x00


	//----- nvinfo : EIATTR_KPARAM_INFO
	.align		4
.L_17:
        /*0058*/ 	.byte	0x04, 0x17
        /*005a*/ 	.short	(.L_19 - .L_18)
.L_18:
        /*005c*/ 	.word	0x00000000
        /*0060*/ 	.short	0x0000
        /*0062*/ 	.short	0x0000
        /*0064*/ 	.byte	0x00, 0xf5, 0x21, 0x00


	//----- nvinfo : EIATTR_SPARSE_MMA_MASK
	.align		4
.L_19:
        /*0068*/ 	.byte	0x03, 0x50
        /*006a*/ 	.short	0x0000


	//----- nvinfo : EIATTR_MAXREG_COUNT
	.align		4
        /*006c*/ 	.byte	0x03, 0x1b
        /*006e*/ 	.short	0x00ff


	//----- nvinfo : EIATTR_MERCURY_ISA_VERSION
	.align		4
        /*0070*/ 	.byte	0x03, 0x5f
        /*0072*/ 	.short	0x0101


	//----- nvinfo : EIATTR_VRC_CTA_INIT_COUNT
	.align		4
        /*0074*/ 	.byte	0x02, 0x4a
	.zero		1
	.zero		1


	//----- nvinfo : EIATTR_EXIT_INSTR_OFFSETS
	.align		4
        /*0078*/ 	.byte	0x04, 0x1c
        /*007a*/ 	.short	(.L_21 - .L_20)


	//   ....[0]....
.L_20:
        /*007c*/ 	.word	0x00000060


	//   ....[1]....
        /*0080*/ 	.word	0x00000980


	//   ....[2]....
        /*0084*/ 	.word	0x00000b20


	//   ....[3]....
        /*0088*/ 	.word	0x00000bc0


	//   ....[4]....
        /*008c*/ 	.word	0x00000c50


	//   ....[5]....
        /*0090*/ 	.word	0x00000ca0


	//----- nvinfo : EIATTR_CRS_STACK_SIZE
	.align		4
.L_21:
        /*0094*/ 	.byte	0x04, 0x1e
        /*0096*/ 	.short	(.L_23 - .L_22)
.L_22:
        /*0098*/ 	.word	0x00000000


	//----- nvinfo : EIATTR_CBANK_PARAM_SIZE
	.align		4
.L_23:
        /*009c*/ 	.byte	0x03, 0x19
        /*009e*/ 	.short	0x0024


	//----- nvinfo : EIATTR_PARAM_CBANK
	.align		4
        /*00a0*/ 	.byte	0x04, 0x0a
        /*00a2*/ 	.short	(.L_25 - .L_24)
	.align		4
.L_24:
        /*00a4*/ 	.word	index@(.nv.constant0._Z8distCalcPfS_iiS_i)
        /*00a8*/ 	.short	0x0380
        /*00aa*/ 	.short	0x0024


	//----- nvinfo : EIATTR_SW_WAR
	.align		4
.L_25:
        /*00ac*/ 	.byte	0x04, 0x36
        /*00ae*/ 	.short	(.L_27 - .L_26)
.L_26:
        /*00b0*/ 	.word	0x00000008
.L_27:


//--------------------- .nv.callgraph             --------------------------
	.section	.nv.callgraph,"",@"SHT_CUDA_CALLGRAPH"
	.align	4
	.sectionentsize	8
	.align		4
        /*0000*/ 	.word	0x00000000
	.align		4
        /*0004*/ 	.word	0xffffffff
	.align		4
        /*0008*/ 	.word	0x00000000
	.align		4
        /*000c*/ 	.word	0xfffffffe
	.align		4
        /*0010*/ 	.word	0x00000000
	.align		4
        /*0014*/ 	.word	0xfffffffd
	.align		4
        /*0018*/ 	.word	0x00000000
	.align		4
        /*001c*/ 	.word	0xfffffffc


//--------------------- .text._Z8distCalcPfS_iiS_i --------------------------
	.section	.text._Z8distCalcPfS_iiS_i,"ax",@progbits
	.align	128
        .global         _Z8distCalcPfS_iiS_i
        .type           _Z8distCalcPfS_iiS_i,@function
        .size           _Z8distCalcPfS_iiS_i,(.L_x_10 - _Z8distCalcPfS_iiS_i)
        .other          _Z8distCalcPfS_iiS_i,@"STO_CUDA_ENTRY STV_DEFAULT"
_Z8distCalcPfS_iiS_i:
.text._Z8distCalcPfS_iiS_i:
[----:B------:R-:W-:Y:S08]  /*0000*/  LDC R1, c[0x0][0x37c] ;  /* 0x0000df00ff017b82 */ /* 0x000ff00000000800 */
[----:B------:R-:W0:Y:S01]  /*0010*/  LDC R7, c[0x0][0x3a0] ;  /* 0x0000e800ff077b82 */ /* 0x000e220000000800 */
[----:B------:R-:W1:Y:S07]  /*0020*/  S2R R0, SR_TID.X ;  /* 0x0000000000007919 */ /* 0x000e6e0000002100 */
[----:B------:R-:W2:Y:S08]  /*0030*/  LDC R3, c[0x0][0x394] ;  /* 0x0000e500ff037b82 */ /* 0x000eb00000000800 */
[----:B------:R-:W3:Y:S01]  /*0040*/  S2UR UR4, SR_CTAID.X ;  /* 0x00000000000479c3 */ /* 0x000ee20000002500 */
[----:B0-----:R-:W-:-:S13]  /*0050*/  ISETP.GE.AND P0, PT, R7, 0x1, PT ;  /* 0x000000010700780c */ /* 0x001fda0003f06270 */
[----:B-123--:R-:W-:Y:S05]  /*0060*/  @!P0 EXIT ;  /* 0x000000000000894d */ /* 0x00efea0003800000 */
[----:B------:R-:W0:Y:S01]  /*0070*/  LDC R6, c[0x0][0x390] ;  /* 0x0000e400ff067b82 */ /* 0x000e220000000800 */
[----:B------:R-:W-:Y:S01]  /*0080*/  IMAD R0, R3, UR4, R0 ;  /* 0x0000000403007c24 */ /* 0x000fe2000f8e0200 */
[----:B------:R-:W1:Y:S03]  /*0090*/  LDCU.64 UR8, c[0x0][0x358] ;  /* 0x00006b00ff0877ac */ /* 0x000e660008000a00 */
[----:B------:R-:W-:-:S05]  /*00a0*/  IMAD R0, R0, R7, RZ ;  /* 0x0000000700007224 */ /* 0x000fca00078e02ff */
[----:B------:R-:W-:Y:S02]  /*00b0*/  IADD3 R7, PT, PT, R0, R7, RZ ;  /* 0x0000000700077210 */ /* 0x000fe40007ffe0ff */
[----:B0-----:R-:W-:-:S13]  /*00c0*/  ISETP.GE.AND P0, PT, R6, 0x1, PT ;  /* 0x000000010600780c */ /* 0x001fda0003f06270 */
[----:B-1----:R-:W-:Y:S05]  /*00d0*/  @!P0 BRA `(.L_x_0) ;  /* 0x00000008002c8947 */ /* 0x002fea0003800000 */
[----:B------:R-:W0:Y:S01]  /*00e0*/  LDCU.64 UR6, c[0x0][0x388] ;  /* 0x00007100ff0677ac */ /* 0x000e220008000a00 */
[C---:B------:R-:W-:Y:S02]  /*00f0*/  LOP3.LUT R17, R6.reuse, 0x7, RZ, 0xc0, !PT ;  /* 0x0000000706117812 */ /* 0x040fe400078ec0ff */
[C---:B------:R-:W-:Y:S02]  /*0100*/  LOP3.LUT R4, R6.reuse, 0x7ffffff8, RZ, 0xc0, !PT ;  /* 0x7ffffff806047812 */ /* 0x040fe400078ec0ff */
[----:B------:R-:W-:Y:S02]  /*0110*/  IADD3 R2, PT, PT, R17, -0x1, RZ ;  /* 0xffffffff11027810 */ /* 0x000fe40007ffe0ff */
[----:B------:R-:W-:Y:S02]  /*0120*/  LOP3.LUT R6, R6, 0x3, RZ, 0xc0, !PT ;  /* 0x0000000306067812 */ /* 0x000fe400078ec0ff */
[----:B------:R-:W-:Y:S02]  /*0130*/  ISETP.GE.U32.AND P0, PT, R2, 0x3, PT ;  /* 0x000000030200780c */ /* 0x000fe40003f06070 */
[----:B------:R-:W-:Y:S01]  /*0140*/  IADD3 R8, PT, PT, -R4, RZ, RZ ;  /* 0x000000ff04087210 */ /* 0x000fe20007ffe1ff */
[----:B0-----:R-:W-:-:S04]  /*0150*/  UIADD3 UR6, UP0, UPT, UR6, 0x10, URZ ;  /* 0x0000001006067890 */ /* 0x001fc8000ff1e0ff */
[----:B------:R-:W-:-:S12]  /*0160*/  UIADD3.X UR7, UPT, UPT, URZ, UR7, URZ, UP0, !UPT ;  /* 0x00000007ff077290 */ /* 0x000fd800087fe4ff */
.L_x_5:
[----:B-123--:R-:W0:Y:S01]  /*0170*/  LDC.64 R2, c[0x0][0x398] ;  /* 0x0000e600ff027b82 */ /* 0x00ee220000000a00 */
[----:B------:R-:W-:Y:S02]  /*0180*/  HFMA2 R10, -RZ, RZ, 0, 0 ;  /* 0x00000000ff0a7431 */ /* 0x000fe400000001ff */
[----:B------:R-:W-:-:S05]  /*0190*/  IMAD.MOV.U32 R5, RZ, RZ, RZ ;  /* 0x000000ffff057224 */ /* 0x000fca00078e00ff */
[----:B------:R-:W1:Y:S01]  /*01a0*/  LDC R11, c[0x0][0x390] ;  /* 0x0000e400ff0b7b82 */ /* 0x000e620000000800 */
[----:B0-----:R-:W-:-:S05]  /*01b0*/  IMAD.WIDE R2, R0, 0x4, R2 ;  /* 0x0000000400027825 */ /* 0x001fca00078e0202 */
[----:B------:R0:W-:Y:S01]  /*01c0*/  STG.E desc[UR8][R2.64], RZ ;  /* 0x000000ff02007986 */ /* 0x0001e2000c101908 */
[----:B-1----:R-:W-:Y:S01]  /*01d0*/  ISETP.GE.U32.AND P1, PT, R11, 0x8, PT ;  /* 0x000000080b00780c */ /* 0x002fe20003f26070 */
[----:B------:R-:W-:-:S12]  /*01e0*/  IMAD R9, R0, R11, RZ ;  /* 0x0000000b00097224 */ /* 0x000fd800078e02ff */
[----:B0-----:R-:W-:Y:S05]  /*01f0*/  @!P1 BRA `(.L_x_1) ;  /* 0x0000000000e89947 */ /* 0x001fea0003800000 */
[----:B------:R-:W0:Y:S01]  /*0200*/  LDCU.64 UR4, c[0x0][0x380] ;  /* 0x00007000ff0477ac */ /* 0x000e220008000a00 */
[----:B------:R-:W-:Y:S02]  /*0210*/  MOV R5, RZ ;  /* 0x000000ff00057202 */ /* 0x000fe40000000f00 */
[----:B------:R-:W-:Y:S02]  /*0220*/  MOV R16, R9 ;  /* 0x0000000900107202 */ /* 0x000fe40000000f00 */
[----:B------:R-:W-:Y:S01]  /*0230*/  MOV R10, R8 ;  /* 0x00000008000a7202 */ /* 0x000fe20000000f00 */
[----:B0-----:R-:W-:-:S04]  /*0240*/  UIADD3 UR4, UP0, UPT, UR4, 0x10, URZ ;  /* 0x0000001004047890 */ /* 0x001fc8000ff1e0ff */
[----:B------:R-:W-:Y:S02]  /*0250*/  UIADD3.X UR5, UPT, UPT, URZ, UR5, URZ, UP0, !UPT ;  /* 0x00000005ff057290 */ /* 0x000fe400087fe4ff */
[----:B------:R-:W-:-:S04]  /*0260*/  MOV R12, UR4 ;  /* 0x00000004000c7c02 */ /* 0x000fc80008000f00 */
[----:B------:R-:W-:-:S07]  /*0270*/  IMAD.U32 R13, RZ, RZ, UR5 ;  /* 0x00000005ff0d7e24 */ /* 0x000fce000f8e00ff */
.L_x_2:
[----:B------:R-:W-:Y:S01]  /*0280*/  MOV R14, UR6 ;  /* 0x00000006000e7c02 */ /* 0x000fe20008000f00 */
[----:B------:R-:W2:Y:S01]  /*0290*/  LDG.E R18, desc[UR8][R12.64+-0x10] ;  /* 0xfffff0080c127981 */ /* 0x000ea2000c1e1900 */
[----:B------:R-:W-:-:S03]  /*02a0*/  MOV R15, UR7 ;  /* 0x00000007000f7c02 */ /* 0x000fc60008000f00 */
[----:B------:R-:W-:-:S05]  /*02b0*/  IMAD.WIDE R14, R16, 0x4, R14 ;  /* 0x00000004100e7825 */ /* 0x000fca00078e020e */
[----:B-1----:R-:W2:Y:S02]  /*02c0*/  LDG.E R19, desc[UR8][R14.64+-0x10] ;  /* 0xfffff0080e137981 */ /* 0x002ea4000c1e1900 */
[----:B--2---:R-:W-:-:S04]  /*02d0*/  FADD R18, R18, -R19 ;  /* 0x8000001312127221 */ /* 0x004fc80000000000 */
[----:B------:R-:W-:-:S05]  /*02e0*/  FFMA R5, R18, R18, R5 ;  /* 0x0000001212057223 */ /* 0x000fca0000000005 */
[----:B------:R0:W-:Y:S04]  /*02f0*/  STG.E desc[UR8][R2.64], R5 ;  /* 0x0000000502007986 */ /* 0x0001e8000c101908 */
[----:B------:R-:W2:Y:S04]  /*0300*/  LDG.E R18, desc[UR8][R12.64+-0xc] ;  /* 0xfffff4080c127981 */ /* 0x000ea8000c1e1900 */
[----:B------:R-:W2:Y:S02]  /*0310*/  LDG.E R19, desc[UR8][R14.64+-0xc] ;  /* 0xfffff4080e137981 */ /* 0x000ea4000c1e1900 */
        /* <DEDUP_REMOVED lines=8> */
[----:B0-----:R-:W3:Y:S04]  /*03a0*/  LDG.E R5, desc[UR8][R12.64+-0x4] ;  /* 0xfffffc080c057981 */ /* 0x001ee8000c1e1900 */
[----:B------:R-:W3:Y:S02]  /*03b0*/  LDG.E R18, desc[UR8][R14.64+-0x4] ;  /* 0xfffffc080e127981 */ /* 0x000ee4000c1e1900 */
[----:B---3--:R-:W-:-:S04]  /*03c0*/  FADD R18, R5, -R18 ;  /* 0x8000001205127221 */ /* 0x008fc80000000000 */
[----:B------:R-:W-:-:S05]  /*03d0*/  FFMA R5, R18, R18, R21 ;  /* 0x0000001212057223 */ /* 0x000fca0000000015 */
[----:B------:R0:W-:Y:S04]  /*03e0*/  STG.E desc[UR8][R2.64], R5 ;  /* 0x0000000502007986 */ /* 0x0001e8000c101908 */
[----:B------:R-:W3:Y:S04]  /*03f0*/  LDG.E R18, desc[UR8][R12.64] ;  /* 0x000000080c127981 */ /* 0x000ee8000c1e1900 */
[----:B-1----:R-:W3:Y:S02]  /*0400*/  LDG.E R19, desc[UR8][R14.64] ;  /* 0x000000080e137981 */ /* 0x002ee4000c1e1900 */
[----:B---3--:R-:W-:-:S04]  /*0410*/  FADD R18, R18, -R19 ;  /* 0x8000001312127221 */ /* 0x008fc80000000000 */
[----:B------:R-:W-:-:S05]  /*0420*/  FFMA R19, R18, R18, R5 ;  /* 0x0000001212137223 */ /* 0x000fca0000000005 */
[----:B------:R1:W-:Y:S04]  /*0430*/  STG.E desc[UR8][R2.64], R19 ;  /* 0x0000001302007986 */ /* 0x0003e8000c101908 */
[----:B------:R-:W3:Y:S04]  /*0440*/  LDG.E R18, desc[UR8][R12.64+0x4] ;  /* 0x000004080c127981 */ /* 0x000ee8000c1e1900 */
[----:B--2---:R-:W3:Y:S02]  /*0450*/  LDG.E R21, desc[UR8][R14.64+0x4] ;  /* 0x000004080e157981 */ /* 0x004ee4000c1e1900 */
[----:B---3--:R-:W-:-:S04]  /*0460*/  FADD R18, R18, -R21 ;  /* 0x8000001512127221 */ /* 0x008fc80000000000 */
[----:B------:R-:W-:-:S05]  /*0470*/  FFMA R21, R18, R18, R19 ;  /* 0x0000001212157223 */ /* 0x000fca0000000013 */
[----:B------:R1:W-:Y:S04]  /*0480*/  STG.E desc[UR8][R2.64], R21 ;  /* 0x0000001502007986 */ /* 0x0003e8000c101908 */
[----:B0-----:R-:W2:Y:S04]  /*0490*/  LDG.E R5, desc[UR8][R12.64+0x8] ;  /* 0x000008080c057981 */ /* 0x001ea8000c1e1900 */
[----:B------:R-:W2:Y:S02]  /*04a0*/  LDG.E R18, desc[UR8][R14.64+0x8] ;  /* 0x000008080e127981 */ /* 0x000ea4000c1e1900 */
[----:B--2---:R-:W-:-:S04]  /*04b0*/  FADD R18, R5, -R18 ;  /* 0x8000001205127221 */ /* 0x004fc80000000000 */
[----:B------:R-:W-:-:S05]  /*04c0*/  FFMA R23, R18, R18, R21 ;  /* 0x0000001212177223 */ /* 0x000fca0000000015 */
[----:B------:R1:W-:Y:S04]  /*04d0*/  STG.E desc[UR8][R2.64], R23 ;  /* 0x0000001702007986 */ /* 0x0003e8000c101908 */
[----:B------:R-:W2:Y:S04]  /*04e0*/  LDG.E R18, desc[UR8][R14.64+0xc] ;  /* 0x00000c080e127981 */ /* 0x000ea8000c1e1900 */
[----:B------:R0:W2:Y:S01]  /*04f0*/  LDG.E R5, desc[UR8][R12.64+0xc] ;  /* 0x00000c080c057981 */ /* 0x0000a2000c1e1900 */
[----:B------:R-:W-:-:S04]  /*0500*/  IADD3 R10, PT, PT, R10, 0x8, RZ ;  /* 0x000000080a0a7810 */ /* 0x000fc80007ffe0ff */
[----:B------:R-:W-:Y:S01]  /*0510*/  ISETP.NE.AND P1, PT, R10, RZ, PT ;  /* 0x000000ff0a00720c */ /* 0x000fe20003f25270 */
[----:B------:R-:W-:Y:S01]  /*0520*/  VIADD R16, R16, 0x8 ;  /* 0x0000000810107836 */ /* 0x000fe20000000000 */
[----:B0-----:R-:W-:-:S04]  /*0530*/  IADD3 R12, P2, PT, R12, 0x20, RZ ;  /* 0x000000200c0c7810 */ /* 0x001fc80007f5e0ff */
[----:B------:R-:W-:Y:S01]  /*0540*/  IADD3.X R13, PT, PT, RZ, R13, RZ, P2, !PT ;  /* 0x0000000dff0d7210 */ /* 0x000fe200017fe4ff */
[----:B--2---:R-:W-:-:S04]  /*0550*/  FADD R18, R5, -R18 ;  /* 0x8000001205127221 */ /* 0x004fc80000000000 */
[----:B------:R-:W-:-:S05]  /*0560*/  FFMA R5, R18, R18, R23 ;  /* 0x0000001212057223 */ /* 0x000fca0000000017 */
[----:B------:R1:W-:Y:S01]  /*0570*/  STG.E desc[UR8][R2.64], R5 ;  /* 0x0000000502007986 */ /* 0x0003e2000c101908 */
[----:B------:R-:W-:Y:S05]  /*0580*/  @P1 BRA `(.L_x_2) ;  /* 0xfffffffc003c1947 */ /* 0x000fea000383ffff */
[----:B------:R-:W-:-:S07]  /*0590*/  MOV R10, R4 ;  /* 0x00000004000a7202 */ /* 0x000fce0000000f00 */
.L_x_1:
[----:B------:R-:W-:-:S13]  /*05a0*/  ISETP.NE.AND P1, PT, R17, RZ, PT ;  /* 0x000000ff1100720c */ /* 0x000fda0003f25270 */
[----:B------:R-:W-:Y:S05]  /*05b0*/  @!P1 BRA `(.L_x_3) ;  /* 0x0000000000e49947 */ /* 0x000fea0003800000 */
[----:B------:R-:W-:Y:S01]  /*05c0*/  ISETP.NE.AND P1, PT, R6, RZ, PT ;  /* 0x000000ff0600720c */ /* 0x000fe20003f25270 */
[----:B------:R-:W-:-:S12]  /*05d0*/  @!P0 BRA `(.L_x_4) ;  /* 0x0000000000688947 */ /* 0x000fd80003800000 */
[----:B------:R-:W0:Y:S01]  /*05e0*/  LDC.64 R12, c[0x0][0x388] ;  /* 0x0000e200ff0c7b82 */ /* 0x000e220000000a00 */
[----:B-1----:R-:W-:-:S07]  /*05f0*/  IADD3 R19, PT, PT, R9, R10, RZ ;  /* 0x0000000a09137210 */ /* 0x002fce0007ffe0ff */
[----:B------:R-:W1:Y:S01]  /*0600*/  LDC.64 R14, c[0x0][0x380] ;  /* 0x0000e000ff0e7b82 */ /* 0x000e620000000a00 */
[----:B0-----:R-:W-:-:S05]  /*0610*/  IMAD.WIDE R12, R19, 0x4, R12 ;  /* 0x00000004130c7825 */ /* 0x001fca00078e020c */
[----:B------:R-:W2:Y:S01]  /*0620*/  LDG.E R19, desc[UR8][R12.64] ;  /* 0x000000080c137981 */ /* 0x000ea2000c1e1900 */
[----:B-1----:R-:W-:-:S05]  /*0630*/  IMAD.WIDE.U32 R14, R10, 0x4, R14 ;  /* 0x000000040a0e7825 */ /* 0x002fca00078e000e */
        /* <DEDUP_REMOVED lines=9> */
[----:B------:R-:W3:Y:S04]  /*06d0*/  LDG.E R16, desc[UR8][R14.64+0x8] ;  /* 0x000008080e107981 */ /* 0x000ee8000c1e1900 */
[----:B------:R-:W3:Y:S02]  /*06e0*/  LDG.E R21, desc[UR8][R12.64+0x8] ;  /* 0x000008080c157981 */ /* 0x000ee4000c1e1900 */
[----:B---3--:R-:W-:-:S04]  /*06f0*/  FADD R16, R16, -R21 ;  /* 0x8000001510107221 */ /* 0x008fc80000000000 */
[----:B------:R-:W-:-:S05]  /*0700*/  FFMA R21, R16, R16, R19 ;  /* 0x0000001010157223 */ /* 0x000fca0000000013 */
[----:B------:R2:W-:Y:S04]  /*0710*/  STG.E desc[UR8][R2.64], R21 ;  /* 0x0000001502007986 */ /* 0x0005e8000c101908 */
[----:B0-----:R-:W3:Y:S04]  /*0720*/  LDG.E R5, desc[UR8][R14.64+0xc] ;  /* 0x00000c080e057981 */ /* 0x001ee8000c1e1900 */
[----:B------:R-:W3:Y:S01]  /*0730*/  LDG.E R16, desc[UR8][R12.64+0xc] ;  /* 0x00000c080c107981 */ /* 0x000ee2000c1e1900 */
[----:B------:R-:W-:Y:S01]  /*0740*/  IADD3 R10, PT, PT, R10, 0x4, RZ ;  /* 0x000000040a0a7810 */ /* 0x000fe20007ffe0ff */
[----:B---3--:R-:W-:-:S04]  /*0750*/  FADD R16, R5, -R16 ;  /* 0x8000001005107221 */ /* 0x008fc80000000000 */
[----:B------:R-:W-:-:S05]  /*0760*/  FFMA R5, R16, R16, R21 ;  /* 0x0000001010057223 */ /* 0x000fca0000000015 */
[----:B------:R2:W-:Y:S02]  /*0770*/  STG.E desc[UR8][R2.64], R5 ;  /* 0x0000000502007986 */ /* 0x0005e4000c101908 */
.L_x_4:
[----:B------:R-:W-:Y:S05]  /*0780*/  @!P1 BRA `(.L_x_3) ;  /* 0x0000000000709947 */ /* 0x000fea0003800000 */
[----:B------:R-:W0:Y:S01]  /*0790*/  LDC.64 R12, c[0x0][0x380] ;  /* 0x0000e000ff0c7b82 */ /* 0x000e220000000a00 */
[----:B------:R-:W-:-:S07]  /*07a0*/  ISETP.NE.AND P1, PT, R6, 0x1, PT ;  /* 0x000000010600780c */ /* 0x000fce0003f25270 */
[----:B------:R-:W3:Y:S06]  /*07b0*/  LDC.64 R14, c[0x0][0x388] ;  /* 0x0000e200ff0e7b82 */ /* 0x000eec0000000a00 */
[----:B-12---:R-:W-:Y:S02]  /*07c0*/  @P1 IADD3 R19, PT, PT, R9, R10, RZ ;  /* 0x0000000a09131210 */ /* 0x006fe40007ffe0ff */
[----:B------:R-:W1:Y:S01]  /*07d0*/  LDC.64 R20, c[0x0][0x380] ;  /* 0x0000e000ff147b82 */ /* 0x000e620000000a00 */
[----:B0-----:R-:W-:-:S05]  /*07e0*/  @P1 IMAD.WIDE.U32 R12, R10, 0x4, R12 ;  /* 0x000000040a0c1825 */ /* 0x001fca00078e000c */
[----:B------:R-:W2:Y:S01]  /*07f0*/  @P1 LDG.E R16, desc[UR8][R12.64] ;  /* 0x000000080c101981 */ /* 0x000ea2000c1e1900 */
[----:B---3--:R-:W-:-:S05]  /*0800*/  @P1 IMAD.WIDE R14, R19, 0x4, R14 ;  /* 0x00000004130e1825 */ /* 0x008fca00078e020e */
[----:B------:R-:W2:Y:S01]  /*0810*/  @P1 LDG.E R19, desc[UR8][R14.64] ;  /* 0x000000080e131981 */ /* 0x000ea2000c1e1900 */
[----:B------:R-:W-:Y:S01]  /*0820*/  LOP3.LUT P2, RZ, R11, 0x1, RZ, 0xc0, !PT ;  /* 0x000000010bff7812 */ /* 0x000fe2000784c0ff */
[----:B--2---:R-:W-:Y:S02]  /*0830*/  @P1 FADD R16, R16, -R19 ;  /* 0x8000001310101221 */ /* 0x004fe40000000000 */
[----:B------:R-:W0:Y:S02]  /*0840*/  LDC.64 R18, c[0x0][0x388] ;  /* 0x0000e200ff127b82 */ /* 0x000e240000000a00 */
[----:B------:R-:W-:-:S05]  /*0850*/  @P1 FFMA R23, R16, R16, R5 ;  /* 0x0000001010171223 */ /* 0x000fca0000000005 */
[----:B------:R3:W-:Y:S04]  /*0860*/  @P1 STG.E desc[UR8][R2.64], R23 ;  /* 0x0000001702001986 */ /* 0x0007e8000c101908 */
[----:B------:R-:W2:Y:S04]  /*0870*/  @P1 LDG.E R16, desc[UR8][R12.64+0x4] ;  /* 0x000004080c101981 */ /* 0x000ea8000c1e1900 */
[----:B------:R-:W2:Y:S01]  /*0880*/  @P1 LDG.E R25, desc[UR8][R14.64+0x4] ;  /* 0x000004080e191981 */ /* 0x000ea2000c1e1900 */
[----:B------:R-:W-:-:S05]  /*0890*/  @P1 VIADD R10, R10, 0x2 ;  /* 0x000000020a0a1836 */ /* 0x000fca0000000000 */
[----:B------:R-:W-:Y:S01]  /*08a0*/  @P2 IADD3 R9, PT, PT, R9, R10, RZ ;  /* 0x0000000a09092210 */ /* 0x000fe20007ffe0ff */
[----:B-1----:R-:W-:-:S04]  /*08b0*/  @P2 IMAD.WIDE.U32 R20, R10, 0x4, R20 ;  /* 0x000000040a142825 */ /* 0x002fc800078e0014 */
[----:B0-----:R-:W-:-:S04]  /*08c0*/  @P2 IMAD.WIDE R18, R9, 0x4, R18 ;  /* 0x0000000409122825 */ /* 0x001fc800078e0212 */
[----:B--2---:R-:W-:-:S04]  /*08d0*/  @P1 FADD R16, R16, -R25 ;  /* 0x8000001910101221 */ /* 0x004fc80000000000 */
[----:B------:R-:W-:-:S05]  /*08e0*/  @P1 FFMA R5, R16, R16, R23 ;  /* 0x0000001010051223 */ /* 0x000fca0000000017 */
[----:B------:R3:W-:Y:S04]  /*08f0*/  @P1 STG.E desc[UR8][R2.64], R5 ;  /* 0x0000000502001986 */ /* 0x0007e8000c101908 */
[----:B------:R-:W2:Y:S04]  /*0900*/  @P2 LDG.E R20, desc[UR8][R20.64] ;  /* 0x0000000814142981 */ /* 0x000ea8000c1e1900 */
[----:B------:R-:W2:Y:S02]  /*0910*/  @P2 LDG.E R19, desc[UR8][R18.64] ;  /* 0x0000000812132981 */ /* 0x000ea4000c1e1900 */
[----:B--2---:R-:W-:-:S04]  /*0920*/  @P2 FADD R10, R20, -R19 ;  /* 0x80000013140a2221 */ /* 0x004fc80000000000 */
[----:B------:R-:W-:-:S05]  /*0930*/  @P2 FFMA R9, R10, R10, R5 ;  /* 0x0000000a0a092223 */ /* 0x000fca0000000005 */
[----:B------:R3:W-:Y:S02]  /*0940*/  @P2 STG.E desc[UR8][R2.64], R9 ;  /* 0x0000000902002986 */ /* 0x0007e4000c101908 */
.L_x_3:
[----:B------:R-:W-:-:S04]  /*0950*/  IADD3 R0, PT, PT, R0, 0x1, RZ ;  /* 0x0000000100007810 */ /* 0x000fc80007ffe0ff */
[----:B------:R-:W-:-:S13]  /*0960*/  ISETP.GE.AND P1, PT, R0, R7, PT ;  /* 0x000000070000720c */ /* 0x000fda0003f26270 */
[----:B------:R-:W-:Y:S05]  /*0970*/  @!P1 BRA `(.L_x_5) ;  /* 0xfffffff400fc9947 */ /* 0x000fea000383ffff */
[----:B------:R-:W-:Y:S05]  /*0980*/  EXIT ;  /* 0x000000000000794d */ /* 0x000fea0003800000 */
.L_x_0:
[C---:B------:R-:W-:Y:S01]  /*0990*/  VIADDMNMX R7, R0.reuse, 0x1, R7, !PT ;  /* 0x0000000100077846 */ /* 0x040fe20007800107 */
[----:B------:R-:W-:Y:S03]  /*09a0*/  BSSY.RECONVERGENT B0, `(.L_x_6) ;  /* 0x0000017000007945 */ /* 0x000fe60003800200 */
[CC--:B------:R-:W-:Y:S02]  /*09b0*/  IADD3 R8, PT, PT, -R0.reuse, R7.reuse, RZ ;  /* 0x0000000700087210 */ /* 0x0c0fe40007ffe1ff */
[----:B------:R-:W-:Y:S02]  /*09c0*/  IADD3 R7, PT, PT, R0, -R7, RZ ;  /* 0x8000000700077210 */ /* 0x000fe40007ffe0ff */
[----:B------:R-:W-:Y:S02]  /*09d0*/  LOP3.LUT R9, R8, 0x7, RZ, 0xc0, !PT ;  /* 0x0000000708097812 */ /* 0x000fe400078ec0ff */
[----:B------:R-:W-:-:S02]  /*09e0*/  ISETP.GT.U32.AND P0, PT, R7, -0x8, PT ;  /* 0xfffffff80700780c */ /* 0x000fc40003f04070 */
[----:B------:R-:W-:-:S11]  /*09f0*/  ISETP.NE.AND P1, PT, R9, RZ, PT ;  /* 0x000000ff0900720c */ /* 0x000fd60003f25270 */
[----:B------:R-:W-:Y:S05]  /*0a00*/  @P0 BRA `(.L_x_7) ;  /* 0x0000000000400947 */ /* 0x000fea0003800000 */
[----:B------:R-:W0:Y:S01]  /*0a10*/  LDC.64 R4, c[0x0][0x398] ;  /* 0x0000e600ff047b82 */ /* 0x000e220000000a00 */
[----:B------:R-:W-:Y:S01]  /*0a20*/  LOP3.LUT R7, R8, 0xfffffff8, RZ, 0xc0, !PT ;  /* 0xfffffff808077812 */ /* 0x000fe200078ec0ff */
[----:B------:R-:W-:-:S07]  /*0a30*/  IMAD.MOV.U32 R6, RZ, RZ, RZ ;  /* 0x000000ffff067224 */ /* 0x000fce00078e00ff */
.L_x_8:
[----:B01----:R-:W-:Y:S01]  /*0a40*/  IMAD.WIDE R2, R0, 0x4, R4 ;  /* 0x0000000400027825 */ /* 0x003fe200078e0204 */
[----:B------:R-:W-:Y:S02]  /*0a50*/  IADD3 R6, PT, PT, R6, 0x8, RZ ;  /* 0x0000000806067810 */ /* 0x000fe40007ffe0ff */
[----:B------:R-:W-:Y:S02]  /*0a60*/  IADD3 R0, PT, PT, R0, 0x8, RZ ;  /* 0x0000000800007810 */ /* 0x000fe40007ffe0ff */
[----:B------:R1:W-:Y:S01]  /*0a70*/  STG.E desc[UR8][R2.64], RZ ;  /* 0x000000ff02007986 */ /* 0x0003e2000c101908 */
[----:B------:R-:W-:-:S03]  /*0a80*/  ISETP.NE.AND P0, PT, R6, R7, PT ;  /* 0x000000070600720c */ /* 0x000fc60003f05270 */
[----:B------:R1:W-:Y:S04]  /*0a90*/  STG.E desc[UR8][R2.64+0x4], RZ ;  /* 0x000004ff02007986 */ /* 0x0003e8000c101908 */
[----:B------:R1:W-:Y:S04]  /*0aa0*/  STG.E desc[UR8][R2.64+0x8], RZ ;  /* 0x000008ff02007986 */ /* 0x0003e8000c101908 */
[----:B------:R1:W-:Y:S04]  /*0ab0*/  STG.E desc[UR8][R2.64+0xc], RZ ;  /* 0x00000cff02007986 */ /* 0x0003e8000c101908 */
[----:B------:R1:W-:Y:S04]  /*0ac0*/  STG.E desc[UR8][R2.64+0x10], RZ ;  /* 0x000010ff02007986 */ /* 0x0003e8000c101908 */
[----:B------:R1:W-:Y:S04]  /*0ad0*/  STG.E desc[UR8][R2.64+0x14], RZ ;  /* 0x000014ff02007986 */ /* 0x0003e8000c101908 */
[----:B------:R1:W-:Y:S04]  /*0ae0*/  STG.E desc[UR8][R2.64+0x18], RZ ;  /* 0x000018ff02007986 */ /* 0x0003e8000c101908 */
[----:B------:R1:W-:Y:S01]  /*0af0*/  STG.E desc[UR8][R2.64+0x1c], RZ ;  /* 0x00001cff02007986 */ /* 0x0003e2000c101908 */
[----:B------:R-:W-:Y:S05]  /*0b00*/  @P0 BRA `(.L_x_8) ;  /* 0xfffffffc00cc0947 */ /* 0x000fea000383ffff */
.L_x_7:
[----:B------:R-:W-:Y:S05]  /*0b10*/  BSYNC.RECONVERGENT B0 ;  /* 0x0000000000007941 */ /* 0x000fea0003800200 */
.L_x_6:
[----:B------:R-:W-:Y:S05]  /*0b20*/  @!P1 EXIT ;  /* 0x000000000000994d */ /* 0x000fea0003800000 */
[----:B------:R-:W-:Y:S02]  /*0b30*/  ISETP.GE.U32.AND P0, PT, R9, 0x4, PT ;  /* 0x000000040900780c */ /* 0x000fe40003f06070 */
[----:B------:R-:W-:-:S04]  /*0b40*/  LOP3.LUT R4, R8, 0x3, RZ, 0xc0, !PT ;  /* 0x0000000308047812 */ /* 0x000fc800078ec0ff */
[----:B------:R-:W-:-:S07]  /*0b50*/  ISETP.NE.AND P1, PT, R4, RZ, PT ;  /* 0x000000ff0400720c */ /* 0x000fce0003f25270 */
[----:B-1----:R-:W0:Y:S02]  /*0b60*/  @P0 LDC.64 R2, c[0x0][0x398] ;  /* 0x0000e600ff020b82 */ /* 0x002e240000000a00 */
[----:B0-----:R-:W-:-:S05]  /*0b70*/  @P0 IMAD.WIDE R2, R0, 0x4, R2 ;  /* 0x0000000400020825 */ /* 0x001fca00078e0202 */
[----:B------:R0:W-:Y:S04]  /*0b80*/  @P0 STG.E desc[UR8][R2.64], RZ ;  /* 0x000000ff02000986 */ /* 0x0001e8000c101908 */
[----:B------:R0:W-:Y:S04]  /*0b90*/  @P0 STG.E desc[UR8][R2.64+0x4], RZ ;  /* 0x000004ff02000986 */ /* 0x0001e8000c101908 */
[----:B------:R0:W-:Y:S04]  /*0ba0*/  @P0 STG.E desc[UR8][R2.64+0x8], RZ ;  /* 0x000008ff02000986 */ /* 0x0001e8000c101908 */
[----:B------:R0:W-:Y:S01]  /*0bb0*/  @P0 STG.E desc[UR8][R2.64+0xc], RZ ;  /* 0x00000cff02000986 */ /* 0x0001e2000c101908 */
[----:B------:R-:W-:Y:S05]  /*0bc0*/  @!P1 EXIT ;  /* 0x000000000000994d */ /* 0x000fea0003800000 */
[----:B------:R-:W-:Y:S02]  /*0bd0*/  ISETP.NE.AND P1, PT, R4, 0x1, PT ;  /* 0x000000010400780c */ /* 0x000fe40003f25270 */
[----:B------:R-:W-:Y:S02]  /*0be0*/  LOP3.LUT R4, R8, 0x1, RZ, 0xc0, !PT ;  /* 0x0000000108047812 */ /* 0x000fe400078ec0ff */
[----:B------:R-:W-:Y:S02]  /*0bf0*/  @P0 IADD3 R0, PT, PT, R0, 0x4, RZ ;  /* 0x0000000400000810 */ /* 0x000fe40007ffe0ff */
[----:B------:R-:W-:-:S07]  /*0c00*/  ISETP.NE.U32.AND P0, PT, R4, 0x1, PT ;  /* 0x000000010400780c */ /* 0x000fce0003f05070 */
[----:B0-----:R-:W0:Y:S02]  /*0c10*/  @P1 LDC.64 R2, c[0x0][0x398] ;  /* 0x0000e600ff021b82 */ /* 0x001e240000000a00 */
[----:B0-----:R-:W-:-:S05]  /*0c20*/  @P1 IMAD.WIDE R2, R0, 0x4, R2 ;  /* 0x0000000400021825 */ /* 0x001fca00078e0202 */
[----:B------:R0:W-:Y:S04]  /*0c30*/  @P1 STG.E desc[UR8][R2.64], RZ ;  /* 0x000000ff02001986 */ /* 0x0001e8000c101908 */
[----:B------:R0:W-:Y:S01]  /*0c40*/  @P1 STG.E desc[UR8][R2.64+0x4], RZ ;  /* 0x000004ff02001986 */ /* 0x0001e2000c101908 */
[----:B------:R-:W-:Y:S05]  /*0c50*/  @P0 EXIT ;  /* 0x000000000000094d */ /* 0x000fea0003800000 */
[----:B0-----:R-:W0:Y:S01]  /*0c60*/  LDC.64 R2, c[0x0][0x398] ;  /* 0x0000e600ff027b82 */ /* 0x001e220000000a00 */
[----:B------:R-:W-:-:S05]  /*0c70*/  @P1 IADD3 R0, PT, PT, R0, 0x2, RZ ;  /* 0x0000000200001810 */ /* 0x000fca0007ffe0ff */
[----:B0-----:R-:W-:-:S05]  /*0c80*/  IMAD.WIDE R2, R0, 0x4, R2 ;  /* 0x0000000400027825 */ /* 0x001fca00078e0202 */
[----:B------:R-:W-:Y:S01]  /*0c90*/  STG.E desc[UR8][R2.64], RZ ;  /* 0x000000ff02007986 */ /* 0x000fe2000c101908 */
[----:B------:R-:W-:Y:S05]  /*0ca0*/  EXIT ;  /* 0x000000000000794d */ /* 0x000fea0003800000 */
.L_x_9:
[----:B------:R-:W-:-:S00]  /*0cb0*/  BRA `(.L_x_9) ;  /* 0xfffffffc00fc7947 */ /* 0x000fc0000383ffff */
[----:B------:R-:W-:-:S00]  /*0cc0*/  NOP ;  /* 0x0000000000007918 */ /* 0x000fc00000000000 */
        /* <DEDUP_REMOVED lines=11> */
.L_x_10:


//--------------------- .nv.shared.reserved.0     --------------------------
	.section	.nv.shared.reserved.0,"aw",@nobits
	.weak		__nv_reservedSMEM_offset_0_alias
	.size		__nv_reservedSMEM_offset_0_alias, 0, 64
	.other		__nv_reservedSMEM_offset_0_alias,@"STO_CUDA_RESERVED_SHARED STV_DEFAULT"
__nv_reservedSMEM_offset_0_alias:
	.zero		0
	.zero		64


//--------------------- .nv.constant0._Z8distCalcPfS_iiS_i --------------------------
	.section	.nv.constant0._Z8distCalcPfS_iiS_i,"a",@progbits
	.sectionflags	@""
	.align	4
.nv.constant0._Z8distCalcPfS_iiS_i:
	.zero		932


//--------------------- SYMBOLS --------------------------

	.type		.nv.reservedSmem.offset0,@object
	.size		.nv.reservedSmem.offset0,0x4
